//
// Generated by NVIDIA NVVM Compiler
//
// Compiler Build ID: CL-36424714
// Cuda compilation tools, release 13.0, V13.0.88
// Based on NVVM 20.0.0
//

.version 9.0
.target sm_100
.address_size 64

	// .globl	_Z10square_numPfi

.visible .entry _Z10square_numPfi(
	.param .u64 .ptr .align 1 _Z10square_numPfi_param_0,
	.param .u32 _Z10square_numPfi_param_1
)
{
	.reg .pred 	%p<2>;
	.reg .b32 	%r<6>;
	.reg .b32 	%f<3>;
	.reg .b64 	%rd<5>;

	ld.param.u64 	%rd1, [_Z10square_numPfi_param_0];
	ld.param.u32 	%r2, [_Z10square_numPfi_param_1];
	mov.u32 	%r3, %ctaid.x;
	mov.u32 	%r4, %ntid.x;
	mov.u32 	%r5, %tid.x;
	mad.lo.s32 	%r1, %r3, %r4, %r5;
	setp.ge.s32 	%p1, %r1, %r2;
	@%p1 bra 	$L__BB0_2;
	cvta.to.global.u64 	%rd2, %rd1;
	mul.wide.s32 	%rd3, %r1, 4;
	add.s64 	%rd4, %rd2, %rd3;
	ld.global.f32 	%f1, [%rd4];
	mul.f32 	%f2, %f1, %f1;
	st.global.f32 	[%rd4], %f2;
$L__BB0_2:
	ret;

}


// ===== COMPILED SASS (sm_100) =====

	.target	sm_100

	.elftype	@"ET_EXEC"


//--------------------- .note.nv.tkinfo           --------------------------
	.section	.note.nv.tkinfo,"",@"SHT_NOTE"
	.sectionflags	@"SHF_NOTE_NV_TKINFO"
	.tkinfo
        /*0018*/ 	.word	0x00000002
        /*0030*/ 	.string	""
        /*0030*/ 	.string	"ptxas"
        /*0030*/ 	.string	"Cuda compilation tools, release 13.0, V13.0.88"
        /*0030*/ 	.string	"Build cuda_13.0.r13.0/compiler.36424714_0"
        /*0030*/ 	.string	"-arch sm_100 -m 64 "



//--------------------- .note.nv.cuinfo           --------------------------
	.section	.note.nv.cuinfo,"",@"SHT_NOTE"
	.sectionflags	@"SHF_NOTE_NV_CUINFO"
        /*0018*/ 	.short	0x0002
        /*001a*/ 	.short	0x0064
        /*001c*/ 	.short	0x0082
	.zero		2


//--------------------- .nv.info                  --------------------------
	.section	.nv.info,"",@"SHT_CUDA_INFO"
	.align	4


	//----- nvinfo : EIATTR_REGCOUNT
	.align		4
        /*0000*/ 	.byte	0x04, 0x2f
        /*0002*/ 	.short	(.L_1 - .L_0)
	.align		4
.L_0:
        /*0004*/ 	.word	index@(_Z10square_numPfi)
        /*0008*/ 	.word	0x00000008


	//----- nvinfo : EIATTR_FRAME_SIZE
	.align		4
.L_1:
        /*000c*/ 	.byte	0x04, 0x11
        /*000e*/ 	.short	(.L_3 - .L_2)
	.align		4
.L_2:
        /*0010*/ 	.word	index@(_Z10square_numPfi)
        /*0014*/ 	.word	0x00000000


	//----- nvinfo : EIATTR_MIN_STACK_SIZE
	.align		4
.L_3:
        /*0018*/ 	.byte	0x04, 0x12
        /*001a*/ 	.short	(.L_5 - .L_4)
	.align		4
.L_4:
        /*001c*/ 	.word	index@(_Z10square_numPfi)
        /*0020*/ 	.word	0x00000000
.L_5:


//--------------------- .nv.compat                --------------------------
	.section	.nv.compat,"",@"SHT_CUDA_COMPAT_INFO"
	.align	4
        /*0000*/ 	.byte	0x02, 0x09, 0x00, 0x00, 0x02, 0x02, 0x01, 0x00, 0x02, 0x05, 0x05, 0x00, 0x03, 0x07, 0x01, 0x01
        /*0010*/ 	.byte	0x02, 0x03, 0x00, 0x00, 0x02, 0x06, 0x01, 0x00, 0x04, 0x0b, 0x08, 0x00, 0x09, 0x00, 0x00, 0x00
        /*0020*/ 	.byte	0x00, 0x00, 0x00, 0x00


//--------------------- .nv.info._Z10square_numPfi --------------------------
	.section	.nv.info._Z10square_numPfi,"",@"SHT_CUDA_INFO"
	.sectionflags	@""
	.align	4


	//----- nvinfo : EIATTR_CUDA_API_VERSION
	.align		4
        /*0000*/ 	.byte	0x04, 0x37
        /*0002*/ 	.short	(.L_7 - .L_6)
.L_6:
        /*0004*/ 	.word	0x00000082


	//----- nvinfo : EIATTR_KPARAM_INFO
	.align		4
.L_7:
        /*0008*/ 	.byte	0x04, 0x17
        /*000a*/ 	.short	(.L_9 - .L_8)
.L_8:
        /*000c*/ 	.word	0x00000000
        /*0010*/ 	.short	0x0001
        /*0012*/ 	.short	0x0008
        /*0014*/ 	.byte	0x00, 0xf0, 0x11, 0x00


	//----- nvinfo : EIATTR_KPARAM_INFO
	.align		4
.L_9:
        /*0018*/ 	.byte	0x04, 0x17
        /*001a*/ 	.short	(.L_11 - .L_10)
.L_10:
        /*001c*/ 	.word	0x00000000
        /*0020*/ 	.short	0x0000
        /*0022*/ 	.short	0x0000
        /*0024*/ 	.byte	0x00, 0xf5, 0x21, 0x00


	//----- nvinfo : EIATTR_SPARSE_MMA_MASK
	.align		4
.L_11:
        /*0028*/ 	.byte	0x03, 0x50
        /*002a*/ 	.short	0x0000


	//----- nvinfo : EIATTR_MAXREG_COUNT
	.align		4
        /*002c*/ 	.byte	0x03, 0x1b
        /*002e*/ 	.short	0x00ff


	//----- nvinfo : EIATTR_MERCURY_ISA_VERSION
	.align		4
        /*0030*/ 	.byte	0x03, 0x5f
        /*0032*/ 	.short	0x0101


	//----- nvinfo : EIATTR_VRC_CTA_INIT_COUNT
	.align		4
        /*0034*/ 	.byte	0x02, 0x4a
	.zero		1
	.zero		1


	//----- nvinfo : EIATTR_EXIT_INSTR_OFFSETS
	.align		4
        /*0038*/ 	.byte	0x04, 0x1c
        /*003a*/ 	.short	(.L_13 - .L_12)


	//   ....[0]....
.L_12:
        /*003c*/ 	.word	0x00000070


	//   ....[1]....
        /*0040*/ 	.word	0x000000e0


	//----- nvinfo : EIATTR_CBANK_PARAM_SIZE
	.align		4
.L_13:
        /*0044*/ 	.byte	0x03, 0x19
        /*0046*/ 	.short	0x000c


	//----- nvinfo : EIATTR_PARAM_CBANK
	.align		4
        /*0048*/ 	.byte	0x04, 0x0a
        /*004a*/ 	.short	(.L_15 - .L_14)
	.align		4
.L_14:
        /*004c*/ 	.word	index@(.nv.constant0._Z10square_numPfi)
        /*0050*/ 	.short	0x0380
        /*0052*/ 	.short	0x000c


	//----- nvinfo : EIATTR_SW_WAR
	.align		4
.L_15:
        /*0054*/ 	.byte	0x04, 0x36
        /*0056*/ 	.short	(.L_17 - .L_16)
.L_16:
        /*0058*/ 	.word	0x00000008
.L_17:


//--------------------- .nv.callgraph             --------------------------
	.section	.nv.callgraph,"",@"SHT_CUDA_CALLGRAPH"
	.align	4
	.sectionentsize	8
	.align		4
        /*0000*/ 	.word	0x00000000
	.align		4
        /*0004*/ 	.word	0xffffffff
	.align		4
        /*0008*/ 	.word	0x00000000
	.align		4
        /*000c*/ 	.word	0xfffffffe
	.align		4
        /*0010*/ 	.word	0x00000000
	.align		4
        /*0014*/ 	.word	0xfffffffd
	.align		4
        /*0018*/ 	.word	0x00000000
	.align		4
        /*001c*/ 	.word	0xfffffffc


//--------------------- .text._Z10square_numPfi   --------------------------
	.section	.text._Z10square_numPfi,"ax",@progbits
	.align	128
        .global         _Z10square_numPfi
        .type           _Z10square_numPfi,@function
        .size           _Z10square_numPfi,(.L_x_1 - _Z10square_numPfi)
        .other          _Z10square_numPfi,@"STO_CUDA_ENTRY STV_DEFAULT"
_Z10square_numPfi:
.text._Z10square_numPfi:
[----:B------:R-:W-:Y:S01]  /*0000*/  LDC R1, c[0x0][0x37c] ;  /* 0x0000df00ff017b82 */ /* 0x000fe20000000800 */
[----:B------:R-:W0:Y:S07]  /*0010*/  S2R R0, SR_TID.X ;  /* 0x0000000000007919 */ /* 0x000e2e0000002100 */
[----:B------:R-:W0:Y:S01]  /*0020*/  S2UR UR4, SR_CTAID.X ;  /* 0x00000000000479c3 */ /* 0x000e220000002500 */
[----:B------:R-:W1:Y:S07]  /*0030*/  LDCU UR5, c[0x0][0x388] ;  /* 0x00007100ff0577ac */ /* 0x000e6e0008000800 */
[----:B------:R-:W0:Y:S02]  /*0040*/  LDC R5, c[0x0][0x360] ;  /* 0x0000d800ff057b82 */ /* 0x000e240000000800 */
[----:B0-----:R-:W-:-:S05]  /*0050*/  IMAD R5, R5, UR4, R0 ;  /* 0x0000000405057c24 */ /* 0x001fca000f8e0200 */
[----:B-1----:R-:W-:-:S13]  /*0060*/  ISETP.GE.AND P0, PT, R5, UR5, PT ;  /* 0x0000000505007c0c */ /* 0x002fda000bf06270 */
[----:B------:R-:W-:Y:S05]  /*0070*/  @P0 EXIT ;  /* 0x000000000000094d */ /* 0x000fea0003800000 */
[----:B------:R-:W0:Y:S01]  /*0080*/  LDC.64 R2, c[0x0][0x380] ;  /* 0x0000e000ff027b82 */ /* 0x000e220000000a00 */
[----:B------:R-:W1:Y:S01]  /*0090*/  LDCU.64 UR4, c[0x0][0x358] ;  /* 0x00006b00ff0477ac */ /* 0x000e620008000a00 */
[----:B0-----:R-:W-:-:S05]  /*00a0*/  IMAD.WIDE R2, R5, 0x4, R2 ;  /* 0x0000000405027825 */ /* 0x001fca00078e0202 */
[----:B-1----:R-:W2:Y:S02]  /*00b0*/  LDG.E R0, desc[UR4][R2.64] ;  /* 0x0000000402007981 */ /* 0x002ea4000c1e1900 */
[----:B--2---:R-:W-:-:S05]  /*00c0*/  FMUL R5, R0, R0 ;  /* 0x0000000000057220 */ /* 0x004fca0000400000 */
[----:B------:R-:W-:Y:S01]  /*00d0*/  STG.E desc[UR4][R2.64], R5 ;  /* 0x0000000502007986 */ /* 0x000fe2000c101904 */
[----:B------:R-:W-:Y:S05]  /*00e0*/  EXIT ;  /* 0x000000000000794d */ /* 0x000fea0003800000 */
.L_x_0:
[----:B------:R-:W-:-:S00]  /*00f0*/  BRA `(.L_x_0) ;  /* 0xfffffffc00fc7947 */ /* 0x000fc0000383ffff */
[----:B------:R-:W-:-:S00]  /*0100*/  NOP ;  /* 0x0000000000007918 */ /* 0x000fc00000000000 */
[----:B------:R-:W-:-:S00]  /*0110*/  NOP ;  /* 0x0000000000007918 */ /* 0x000fc00000000000 */
[----:B------:R-:W-:-:S00]  /*0120*/  NOP ;  /* 0x0000000000007918 */ /* 0x000fc00000000000 */
[----:B------:R-:W-:-:S00]  /*0130*/  NOP ;  /* 0x0000000000007918 */ /* 0x000fc00000000000 */
[----:B------:R-:W-:-:S00]  /*0140*/  NOP ;  /* 0x0000000000007918 */ /* 0x000fc00000000000 */
[----:B------:R-:W-:-:S00]  /*0150*/  NOP ;  /* 0x0000000000007918 */ /* 0x000fc00000000000 */
[----:B------:R-:W-:-:S00]  /*0160*/  NOP ;  /* 0x0000000000007918 */ /* 0x000fc00000000000 */
[----:B------:R-:W-:-:S00]  /*0170*/  NOP ;  /* 0x0000000000007918 */ /* 0x000fc00000000000 */
.L_x_1:


//--------------------- .nv.shared.reserved.0     --------------------------
	.section	.nv.shared.reserved.0,"aw",@nobits
	.weak		__nv_reservedSMEM_offset_0_alias
	.size		__nv_reservedSMEM_offset_0_alias, 0, 64
	.other		__nv_reservedSMEM_offset_0_alias,@"STO_CUDA_RESERVED_SHARED STV_DEFAULT"
__nv_reservedSMEM_offset_0_alias:
	.zero		0
	.zero		64


//--------------------- .nv.constant0._Z10square_numPfi --------------------------
	.section	.nv.constant0._Z10square_numPfi,"a",@progbits
	.sectionflags	@""
	.align	4
.nv.constant0._Z10square_numPfi:
	.zero		908


//--------------------- SYMBOLS --------------------------

	.type		.nv.reservedSmem.offset0,@object
	.size		.nv.reservedSmem.offset0,0x4
